//
// Generated by NVIDIA NVVM Compiler
//
// Compiler Build ID: CL-36424714
// Cuda compilation tools, release 13.0, V13.0.88
// Based on NVVM 20.0.0
//

.version 9.0
.target sm_100
.address_size 64

	// .globl	_Z16histogram_kernelPjS_jj

.visible .entry _Z16histogram_kernelPjS_jj(
	.param .u64 .ptr .align 1 _Z16histogram_kernelPjS_jj_param_0,
	.param .u64 .ptr .align 1 _Z16histogram_kernelPjS_jj_param_1,
	.param .u32 _Z16histogram_kernelPjS_jj_param_2,
	.param .u32 _Z16histogram_kernelPjS_jj_param_3
)
{
	.reg .pred 	%p<2>;
	.reg .b32 	%r<8>;
	.reg .b64 	%rd<9>;

	ld.param.u64 	%rd1, [_Z16histogram_kernelPjS_jj_param_0];
	ld.param.u64 	%rd2, [_Z16histogram_kernelPjS_jj_param_1];
	ld.param.u32 	%r2, [_Z16histogram_kernelPjS_jj_param_2];
	mov.u32 	%r3, %ctaid.x;
	mov.u32 	%r4, %ntid.x;
	mov.u32 	%r5, %tid.x;
	mad.lo.s32 	%r1, %r3, %r4, %r5;
	setp.gt.u32 	%p1, %r1, %r2;
	@%p1 bra 	$L__BB0_2;
	cvta.to.global.u64 	%rd3, %rd1;
	cvta.to.global.u64 	%rd4, %rd2;
	mul.wide.s32 	%rd5, %r1, 4;
	add.s64 	%rd6, %rd3, %rd5;
	ld.global.u32 	%r6, [%rd6];
	mul.wide.u32 	%rd7, %r6, 4;
	add.s64 	%rd8, %rd4, %rd7;
	atom.global.add.u32 	%r7, [%rd8], 1;
$L__BB0_2:
	ret;

}
	// .globl	_Z14convert_kernelPjj
.visible .entry _Z14convert_kernelPjj(
	.param .u64 .ptr .align 1 _Z14convert_kernelPjj_param_0,
	.param .u32 _Z14convert_kernelPjj_param_1
)
{
	.reg .pred 	%p<3>;
	.reg .b32 	%r<8>;
	.reg .b64 	%rd<5>;

	ld.param.u64 	%rd2, [_Z14convert_kernelPjj_param_0];
	ld.param.u32 	%r2, [_Z14convert_kernelPjj_param_1];
	mov.u32 	%r3, %ctaid.x;
	mov.u32 	%r4, %ntid.x;
	mov.u32 	%r5, %tid.x;
	mad.lo.s32 	%r1, %r3, %r4, %r5;
	setp.ge.u32 	%p1, %r1, %r2;
	@%p1 bra 	$L__BB1_3;
	cvta.to.global.u64 	%rd3, %rd2;
	mul.wide.s32 	%rd4, %r1, 4;
	add.s64 	%rd1, %rd3, %rd4;
	ld.global.u32 	%r6, [%rd1];
	setp.lt.u32 	%p2, %r6, 128;
	@%p2 bra 	$L__BB1_3;
	mov.b32 	%r7, 127;
	st.global.u32 	[%rd1], %r7;
$L__BB1_3:
	ret;

}


// ===== COMPILED SASS (sm_100) =====

	.target	sm_100

	.elftype	@"ET_EXEC"


//--------------------- .note.nv.tkinfo           --------------------------
	.section	.note.nv.tkinfo,"",@"SHT_NOTE"
	.sectionflags	@"SHF_NOTE_NV_TKINFO"
	.tkinfo
        /*0018*/ 	.word	0x00000002
        /*0030*/ 	.string	""
        /*0030*/ 	.string	"ptxas"
        /*0030*/ 	.string	"Cuda compilation tools, release 13.0, V13.0.88"
        /*0030*/ 	.string	"Build cuda_13.0.r13.0/compiler.36424714_0"
        /*0030*/ 	.string	"-arch sm_100 -m 64 "



//--------------------- .note.nv.cuinfo           --------------------------
	.section	.note.nv.cuinfo,"",@"SHT_NOTE"
	.sectionflags	@"SHF_NOTE_NV_CUINFO"
        /*0018*/ 	.short	0x0002
        /*001a*/ 	.short	0x0064
        /*001c*/ 	.short	0x0082
	.zero		2


//--------------------- .nv.info                  --------------------------
	.section	.nv.info,"",@"SHT_CUDA_INFO"
	.align	4


	//----- nvinfo : EIATTR_REGCOUNT
	.align		4
        /*0000*/ 	.byte	0x04, 0x2f
        /*0002*/ 	.short	(.L_1 - .L_0)
	.align		4
.L_0:
        /*0004*/ 	.word	index@(_Z16histogram_kernelPjS_jj)
        /*0008*/ 	.word	0x0000000a


	//----- nvinfo : EIATTR_FRAME_SIZE
	.align		4
.L_1:
        /*000c*/ 	.byte	0x04, 0x11
        /*000e*/ 	.short	(.L_3 - .L_2)
	.align		4
.L_2:
        /*0010*/ 	.word	index@(_Z16histogram_kernelPjS_jj)
        /*0014*/ 	.word	0x00000000


	//----- nvinfo : EIATTR_REGCOUNT
	.align		4
.L_3:
        /*0018*/ 	.byte	0x04, 0x2f
        /*001a*/ 	.short	(.L_5 - .L_4)
	.align		4
.L_4:
        /*001c*/ 	.word	index@(_Z14convert_kernelPjj)
        /*0020*/ 	.word	0x00000008


	//----- nvinfo : EIATTR_FRAME_SIZE
	.align		4
.L_5:
        /*0024*/ 	.byte	0x04, 0x11
        /*0026*/ 	.short	(.L_7 - .L_6)
	.align		4
.L_6:
        /*0028*/ 	.word	index@(_Z14convert_kernelPjj)
        /*002c*/ 	.word	0x00000000


	//----- nvinfo : EIATTR_MIN_STACK_SIZE
	.align		4
.L_7:
        /*0030*/ 	.byte	0x04, 0x12
        /*0032*/ 	.short	(.L_9 - .L_8)
	.align		4
.L_8:
        /*0034*/ 	.word	index@(_Z14convert_kernelPjj)
        /*0038*/ 	.word	0x00000000


	//----- nvinfo : EIATTR_MIN_STACK_SIZE
	.align		4
.L_9:
        /*003c*/ 	.byte	0x04, 0x12
        /*003e*/ 	.short	(.L_11 - .L_10)
	.align		4
.L_10:
        /*0040*/ 	.word	index@(_Z16histogram_kernelPjS_jj)
        /*0044*/ 	.word	0x00000000
.L_11:


//--------------------- .nv.compat                --------------------------
	.section	.nv.compat,"",@"SHT_CUDA_COMPAT_INFO"
	.align	4
        /*0000*/ 	.byte	0x02, 0x09, 0x00, 0x00, 0x02, 0x02, 0x01, 0x00, 0x02, 0x05, 0x05, 0x00, 0x03, 0x07, 0x01, 0x01
        /*0010*/ 	.byte	0x02, 0x03, 0x00, 0x00, 0x02, 0x06, 0x01, 0x00, 0x04, 0x0b, 0x08, 0x00, 0x09, 0x00, 0x00, 0x00
        /*0020*/ 	.byte	0x00, 0x00, 0x00, 0x00


//--------------------- .nv.info._Z14convert_kernelPjj --------------------------
	.section	.nv.info._Z14convert_kernelPjj,"",@"SHT_CUDA_INFO"
	.sectionflags	@""
	.align	4


	//----- nvinfo : EIATTR_CUDA_API_VERSION
	.align		4
        /*0000*/ 	.byte	0x04, 0x37
        /*0002*/ 	.short	(.L_13 - .L_12)
.L_12:
        /*0004*/ 	.word	0x00000082


	//----- nvinfo : EIATTR_KPARAM_INFO
	.align		4
.L_13:
        /*0008*/ 	.byte	0x04, 0x17
        /*000a*/ 	.short	(.L_15 - .L_14)
.L_14:
        /*000c*/ 	.word	0x00000000
        /*0010*/ 	.short	0x0001
        /*0012*/ 	.short	0x0008
        /*0014*/ 	.byte	0x00, 0xf0, 0x11, 0x00


	//----- nvinfo : EIATTR_KPARAM_INFO
	.align		4
.L_15:
        /*0018*/ 	.byte	0x04, 0x17
        /*001a*/ 	.short	(.L_17 - .L_16)
.L_16:
        /*001c*/ 	.word	0x00000000
        /*0020*/ 	.short	0x0000
        /*0022*/ 	.short	0x0000
        /*0024*/ 	.byte	0x00, 0xf5, 0x21, 0x00


	//----- nvinfo : EIATTR_SPARSE_MMA_MASK
	.align		4
.L_17:
        /*0028*/ 	.byte	0x03, 0x50
        /*002a*/ 	.short	0x0000


	//----- nvinfo : EIATTR_MAXREG_COUNT
	.align		4
        /*002c*/ 	.byte	0x03, 0x1b
        /*002e*/ 	.short	0x00ff


	//----- nvinfo : EIATTR_MERCURY_ISA_VERSION
	.align		4
        /*0030*/ 	.byte	0x03, 0x5f
        /*0032*/ 	.short	0x0101


	//----- nvinfo : EIATTR_VRC_CTA_INIT_COUNT
	.align		4
        /*0034*/ 	.byte	0x02, 0x4a
	.zero		1
	.zero		1


	//----- nvinfo : EIATTR_EXIT_INSTR_OFFSETS
	.align		4
        /*0038*/ 	.byte	0x04, 0x1c
        /*003a*/ 	.short	(.L_19 - .L_18)


	//   ....[0]....
.L_18:
        /*003c*/ 	.word	0x00000070


	//   ....[1]....
        /*0040*/ 	.word	0x000000d0


	//   ....[2]....
        /*0044*/ 	.word	0x00000100


	//----- nvinfo : EIATTR_CBANK_PARAM_SIZE
	.align		4
.L_19:
        /*0048*/ 	.byte	0x03, 0x19
        /*004a*/ 	.short	0x000c


	//----- nvinfo : EIATTR_PARAM_CBANK
	.align		4
        /*004c*/ 	.byte	0x04, 0x0a
        /*004e*/ 	.short	(.L_21 - .L_20)
	.align		4
.L_20:
        /*0050*/ 	.word	index@(.nv.constant0._Z14convert_kernelPjj)
        /*0054*/ 	.short	0x0380
        /*0056*/ 	.short	0x000c


	//----- nvinfo : EIATTR_SW_WAR
	.align		4
.L_21:
        /*0058*/ 	.byte	0x04, 0x36
        /*005a*/ 	.short	(.L_23 - .L_22)
.L_22:
        /*005c*/ 	.word	0x00000008
.L_23:


//--------------------- .nv.info._Z16histogram_kernelPjS_jj --------------------------
	.section	.nv.info._Z16histogram_kernelPjS_jj,"",@"SHT_CUDA_INFO"
	.sectionflags	@""
	.align	4


	//----- nvinfo : EIATTR_CUDA_API_VERSION
	.align		4
        /*0000*/ 	.byte	0x04, 0x37
        /*0002*/ 	.short	(.L_25 - .L_24)
.L_24:
        /*0004*/ 	.word	0x00000082


	//----- nvinfo : EIATTR_KPARAM_INFO
	.align		4
.L_25:
        /*0008*/ 	.byte	0x04, 0x17
        /*000a*/ 	.short	(.L_27 - .L_26)
.L_26:
        /*000c*/ 	.word	0x00000000
        /*0010*/ 	.short	0x0003
        /*0012*/ 	.short	0x0014
        /*0014*/ 	.byte	0x00, 0xf0, 0x11, 0x00


	//----- nvinfo : EIATTR_KPARAM_INFO
	.align		4
.L_27:
        /*0018*/ 	.byte	0x04, 0x17
        /*001a*/ 	.short	(.L_29 - .L_28)
.L_28:
        /*001c*/ 	.word	0x00000000
        /*0020*/ 	.short	0x0002
        /*0022*/ 	.short	0x0010
        /*0024*/ 	.byte	0x00, 0xf0, 0x11, 0x00


	//----- nvinfo : EIATTR_KPARAM_INFO
	.align		4
.L_29:
        /*0028*/ 	.byte	0x04, 0x17
        /*002a*/ 	.short	(.L_31 - .L_30)
.L_30:
        /*002c*/ 	.word	0x00000000
        /*0030*/ 	.short	0x0001
        /*0032*/ 	.short	0x0008
        /*0034*/ 	.byte	0x00, 0xf5, 0x21, 0x00


	//----- nvinfo : EIATTR_KPARAM_INFO
	.align		4
.L_31:
        /*0038*/ 	.byte	0x04, 0x17
        /*003a*/ 	.short	(.L_33 - .L_32)
.L_32:
        /*003c*/ 	.word	0x00000000
        /*0040*/ 	.short	0x0000
        /*0042*/ 	.short	0x0000
        /*0044*/ 	.byte	0x00, 0xf5, 0x21, 0x00


	//----- nvinfo : EIATTR_SPARSE_MMA_MASK
	.align		4
.L_33:
        /*0048*/ 	.byte	0x03, 0x50
        /*004a*/ 	.short	0x0000


	//----- nvinfo : EIATTR_MAXREG_COUNT
	.align		4
        /*004c*/ 	.byte	0x03, 0x1b
        /*004e*/ 	.short	0x00ff


	//----- nvinfo : EIATTR_MERCURY_ISA_VERSION
	.align		4
        /*0050*/ 	.byte	0x03, 0x5f
        /*0052*/ 	.short	0x0101


	//----- nvinfo : EIATTR_VRC_CTA_INIT_COUNT
	.align		4
        /*0054*/ 	.byte	0x02, 0x4a
	.zero		1
	.zero		1


	//----- nvinfo : EIATTR_EXIT_INSTR_OFFSETS
	.align		4
        /*0058*/ 	.byte	0x04, 0x1c
        /*005a*/ 	.short	(.L_35 - .L_34)


	//   ....[0]....
.L_34:
        /*005c*/ 	.word	0x00000070


	//   ....[1]....
        /*0060*/ 	.word	0x00000100


	//----- nvinfo : EIATTR_CBANK_PARAM_SIZE
	.align		4
.L_35:
        /*0064*/ 	.byte	0x03, 0x19
        /*0066*/ 	.short	0x0018


	//----- nvinfo : EIATTR_PARAM_CBANK
	.align		4
        /*0068*/ 	.byte	0x04, 0x0a
        /*006a*/ 	.short	(.L_37 - .L_36)
	.align		4
.L_36:
        /*006c*/ 	.word	index@(.nv.constant0._Z16histogram_kernelPjS_jj)
        /*0070*/ 	.short	0x0380
        /*0072*/ 	.short	0x0018


	//----- nvinfo : EIATTR_SW_WAR
	.align		4
.L_37:
        /*0074*/ 	.byte	0x04, 0x36
        /*0076*/ 	.short	(.L_39 - .L_38)
.L_38:
        /*0078*/ 	.word	0x00000008
.L_39:


//--------------------- .nv.callgraph             --------------------------
	.section	.nv.callgraph,"",@"SHT_CUDA_CALLGRAPH"
	.align	4
	.sectionentsize	8
	.align		4
        /*0000*/ 	.word	0x00000000
	.align		4
        /*0004*/ 	.word	0xffffffff
	.align		4
        /*0008*/ 	.word	0x00000000
	.align		4
        /*000c*/ 	.word	0xfffffffe
	.align		4
        /*0010*/ 	.word	0x00000000
	.align		4
        /*0014*/ 	.word	0xfffffffd
	.align		4
        /*0018*/ 	.word	0x00000000
	.align		4
        /*001c*/ 	.word	0xfffffffc


//--------------------- .text._Z14convert_kernelPjj --------------------------
	.section	.text._Z14convert_kernelPjj,"ax",@progbits
	.align	128
        .global         _Z14convert_kernelPjj
        .type           _Z14convert_kernelPjj,@function
        .size           _Z14convert_kernelPjj,(.L_x_2 - _Z14convert_kernelPjj)
        .other          _Z14convert_kernelPjj,@"STO_CUDA_ENTRY STV_DEFAULT"
_Z14convert_kernelPjj:
.text._Z14convert_kernelPjj:
[----:B------:R-:W-:Y:S01]  /*0000*/  LDC R1, c[0x0][0x37c] ;  /* 0x0000df00ff017b82 */ /* 0x000fe20000000800 */
[----:B------:R-:W0:Y:S07]  /*0010*/  S2R R0, SR_TID.X ;  /* 0x0000000000007919 */ /* 0x000e2e0000002100 */
[----:B------:R-:W0:Y:S01]  /*0020*/  S2UR UR4, SR_CTAID.X ;  /* 0x00000000000479c3 */ /* 0x000e220000002500 */
[----:B------:R-:W1:Y:S07]  /*0030*/  LDCU UR5, c[0x0][0x388] ;  /* 0x00007100ff0577ac */ /* 0x000e6e0008000800 */
[----:B------:R-:W0:Y:S02]  /*0040*/  LDC R5, c[0x0][0x360] ;  /* 0x0000d800ff057b82 */ /* 0x000e240000000800 */
[----:B0-----:R-:W-:-:S05]  /*0050*/  IMAD R5, R5, UR4, R0 ;  /* 0x0000000405057c24 */ /* 0x001fca000f8e0200 */
[----:B-1----:R-:W-:-:S13]  /*0060*/  ISETP.GE.U32.AND P0, PT, R5, UR5, PT ;  /* 0x0000000505007c0c */ /* 0x002fda000bf06070 */
[----:B------:R-:W-:Y:S05]  /*0070*/  @P0 EXIT ;  /* 0x000000000000094d */ /* 0x000fea0003800000 */
[----:B------:R-:W0:Y:S01]  /*0080*/  LDC.64 R2, c[0x0][0x380] ;  /* 0x0000e000ff027b82 */ /* 0x000e220000000a00 */
[----:B------:R-:W1:Y:S01]  /*0090*/  LDCU.64 UR4, c[0x0][0x358] ;  /* 0x00006b00ff0477ac */ /* 0x000e620008000a00 */
[----:B0-----:R-:W-:-:S05]  /*00a0*/  IMAD.WIDE R2, R5, 0x4, R2 ;  /* 0x0000000405027825 */ /* 0x001fca00078e0202 */
[----:B-1----:R-:W2:Y:S02]  /*00b0*/  LDG.E R0, desc[UR4][R2.64] ;  /* 0x0000000402007981 */ /* 0x002ea4000c1e1900 */
[----:B--2---:R-:W-:-:S13]  /*00c0*/  ISETP.GE.U32.AND P0, PT, R0, 0x80, PT ;  /* 0x000000800000780c */ /* 0x004fda0003f06070 */
[----:B------:R-:W-:Y:S05]  /*00d0*/  @!P0 EXIT ;  /* 0x000000000000894d */ /* 0x000fea0003800000 */
[----:B------:R-:W-:-:S05]  /*00e0*/  HFMA2 R5, -RZ, RZ, 0, 7.569789886474609375e-06 ;  /* 0x0000007fff057431 */ /* 0x000fca00000001ff */
[----:B------:R-:W-:Y:S01]  /*00f0*/  STG.E desc[UR4][R2.64], R5 ;  /* 0x0000000502007986 */ /* 0x000fe2000c101904 */
[----:B------:R-:W-:Y:S05]  /*0100*/  EXIT ;  /* 0x000000000000794d */ /* 0x000fea0003800000 */
.L_x_0:
[----:B------:R-:W-:-:S00]  /*0110*/  BRA `(.L_x_0) ;  /* 0xfffffffc00fc7947 */ /* 0x000fc0000383ffff */
[----:B------:R-:W-:-:S00]  /*0120*/  NOP ;  /* 0x0000000000007918 */ /* 0x000fc00000000000 */
        /* <DEDUP_REMOVED lines=13> */
.L_x_2:


//--------------------- .text._Z16histogram_kernelPjS_jj --------------------------
	.section	.text._Z16histogram_kernelPjS_jj,"ax",@progbits
	.align	128
        .global         _Z16histogram_kernelPjS_jj
        .type           _Z16histogram_kernelPjS_jj,@function
        .size           _Z16histogram_kernelPjS_jj,(.L_x_3 - _Z16histogram_kernelPjS_jj)
        .other          _Z16histogram_kernelPjS_jj,@"STO_CUDA_ENTRY STV_DEFAULT"
_Z16histogram_kernelPjS_jj:
.text._Z16histogram_kernelPjS_jj:
[----:B------:R-:W-:Y:S01]  /*0000*/  LDC R1, c[0x0][0x37c] ;  /* 0x0000df00ff017b82 */ /* 0x000fe20000000800 */
[----:B------:R-:W0:Y:S07]  /*0010*/  S2R R0, SR_TID.X ;  /* 0x0000000000007919 */ /* 0x000e2e0000002100 */
[----:B------:R-:W0:Y:S01]  /*0020*/  S2UR UR4, SR_CTAID.X ;  /* 0x00000000000479c3 */ /* 0x000e220000002500 */
[----:B------:R-:W1:Y:S07]  /*0030*/  LDCU UR5, c[0x0][0x390] ;  /* 0x00007200ff0577ac */ /* 0x000e6e0008000800 */
[----:B------:R-:W0:Y:S02]  /*0040*/  LDC R5, c[0x0][0x360] ;  /* 0x0000d800ff057b82 */ /* 0x000e240000000800 */
[----:B0-----:R-:W-:-:S05]  /*0050*/  IMAD R5, R5, UR4, R0 ;  /* 0x0000000405057c24 */ /* 0x001fca000f8e0200 */
[----:B-1----:R-:W-:-:S13]  /*0060*/  ISETP.GT.U32.AND P0, PT, R5, UR5, PT ;  /* 0x0000000505007c0c */ /* 0x002fda000bf04070 */
[----:B------:R-:W-:Y:S05]  /*0070*/  @P0 EXIT ;  /* 0x000000000000094d */ /* 0x000fea0003800000 */
[----:B------:R-:W0:Y:S01]  /*0080*/  LDC.64 R2, c[0x0][0x380] ;  /* 0x0000e000ff027b82 */ /* 0x000e220000000a00 */
[----:B------:R-:W1:Y:S01]  /*0090*/  LDCU.64 UR4, c[0x0][0x358] ;  /* 0x00006b00ff0477ac */ /* 0x000e620008000a00 */
[----:B0-----:R-:W-:-:S06]  /*00a0*/  IMAD.WIDE R2, R5, 0x4, R2 ;  /* 0x0000000405027825 */ /* 0x001fcc00078e0202 */
[----:B------:R-:W0:Y:S01]  /*00b0*/  LDC.64 R4, c[0x0][0x388] ;  /* 0x0000e200ff047b82 */ /* 0x000e220000000a00 */
[----:B-1----:R-:W0:Y:S01]  /*00c0*/  LDG.E R3, desc[UR4][R2.64] ;  /* 0x0000000402037981 */ /* 0x002e22000c1e1900 */
[----:B------:R-:W-:Y:S02]  /*00d0*/  HFMA2 R7, -RZ, RZ, 0, 5.9604644775390625e-08 ;  /* 0x00000001ff077431 */ /* 0x000fe400000001ff */
[----:B0-----:R-:W-:-:S05]  /*00e0*/  IMAD.WIDE.U32 R4, R3, 0x4, R4 ;  /* 0x0000000403047825 */ /* 0x001fca00078e0004 */
[----:B------:R-:W-:Y:S01]  /*00f0*/  REDG.E.ADD.STRONG.GPU desc[UR4][R4.64], R7 ;  /* 0x000000070400798e */ /* 0x000fe2000c12e104 */
[----:B------:R-:W-:Y:S05]  /*0100*/  EXIT ;  /* 0x000000000000794d */ /* 0x000fea0003800000 */
.L_x_1:
        /* <DEDUP_REMOVED lines=15> */
.L_x_3:


//--------------------- .nv.shared.reserved.0     --------------------------
	.section	.nv.shared.reserved.0,"aw",@nobits
	.weak		__nv_reservedSMEM_offset_0_alias
	.size		__nv_reservedSMEM_offset_0_alias, 0, 64
	.other		__nv_reservedSMEM_offset_0_alias,@"STO_CUDA_RESERVED_SHARED STV_DEFAULT"
__nv_reservedSMEM_offset_0_alias:
	.zero		0
	.zero		64


//--------------------- .nv.constant0._Z14convert_kernelPjj --------------------------
	.section	.nv.constant0._Z14convert_kernelPjj,"a",@progbits
	.sectionflags	@""
	.align	4
.nv.constant0._Z14convert_kernelPjj:
	.zero		908


//--------------------- .nv.constant0._Z16histogram_kernelPjS_jj --------------------------
	.section	.nv.constant0._Z16histogram_kernelPjS_jj,"a",@progbits
	.sectionflags	@""
	.align	4
.nv.constant0._Z16histogram_kernelPjS_jj:
	.zero		920


//--------------------- SYMBOLS --------------------------

	.type		.nv.reservedSmem.offset0,@object
	.size		.nv.reservedSmem.offset0,0x4
